//
// Generated by NVIDIA NVVM Compiler
//
// Compiler Build ID: CL-36424714
// Cuda compilation tools, release 13.0, V13.0.88
// Based on NVVM 20.0.0
//

.version 9.0
.target sm_100
.address_size 64

	// .globl	_Z11ew_gpu_mmulPfS_S_iiiiiiii

.visible .entry _Z11ew_gpu_mmulPfS_S_iiiiiiii(
	.param .u64 .ptr .align 1 _Z11ew_gpu_mmulPfS_S_iiiiiiii_param_0,
	.param .u64 .ptr .align 1 _Z11ew_gpu_mmulPfS_S_iiiiiiii_param_1,
	.param .u64 .ptr .align 1 _Z11ew_gpu_mmulPfS_S_iiiiiiii_param_2,
	.param .u32 _Z11ew_gpu_mmulPfS_S_iiiiiiii_param_3,
	.param .u32 _Z11ew_gpu_mmulPfS_S_iiiiiiii_param_4,
	.param .u32 _Z11ew_gpu_mmulPfS_S_iiiiiiii_param_5,
	.param .u32 _Z11ew_gpu_mmulPfS_S_iiiiiiii_param_6,
	.param .u32 _Z11ew_gpu_mmulPfS_S_iiiiiiii_param_7,
	.param .u32 _Z11ew_gpu_mmulPfS_S_iiiiiiii_param_8,
	.param .u32 _Z11ew_gpu_mmulPfS_S_iiiiiiii_param_9,
	.param .u32 _Z11ew_gpu_mmulPfS_S_iiiiiiii_param_10
)
{
	.reg .pred 	%p<16>;
	.reg .b32 	%r<213>;
	.reg .b32 	%f<75>;
	.reg .b64 	%rd<70>;

	ld.param.u64 	%rd4, [_Z11ew_gpu_mmulPfS_S_iiiiiiii_param_1];
	ld.param.u64 	%rd5, [_Z11ew_gpu_mmulPfS_S_iiiiiiii_param_2];
	ld.param.u32 	%r112, [_Z11ew_gpu_mmulPfS_S_iiiiiiii_param_3];
	ld.param.u32 	%r113, [_Z11ew_gpu_mmulPfS_S_iiiiiiii_param_4];
	ld.param.u32 	%r107, [_Z11ew_gpu_mmulPfS_S_iiiiiiii_param_5];
	ld.param.u32 	%r108, [_Z11ew_gpu_mmulPfS_S_iiiiiiii_param_6];
	ld.param.u32 	%r109, [_Z11ew_gpu_mmulPfS_S_iiiiiiii_param_7];
	ld.param.u32 	%r110, [_Z11ew_gpu_mmulPfS_S_iiiiiiii_param_8];
	ld.param.u32 	%r111, [_Z11ew_gpu_mmulPfS_S_iiiiiiii_param_10];
	cvta.to.global.u64 	%rd1, %rd5;
	cvta.to.global.u64 	%rd2, %rd4;
	mov.u32 	%r1, %tid.y;
	mov.u32 	%r2, %tid.x;
	setp.ge.s32 	%p1, %r1, %r113;
	setp.ge.s32 	%p2, %r2, %r112;
	or.pred  	%p3, %p2, %p1;
	mov.f32 	%f73, 0f00000000;
	@%p3 bra 	$L__BB0_20;
	setp.lt.s32 	%p4, %r109, 1;
	@%p4 bra 	$L__BB0_18;
	setp.lt.s32 	%p5, %r111, 1;
	mov.u32 	%r114, %ctaid.x;
	mul.lo.s32 	%r3, %r111, %r114;
	mul.lo.s32 	%r4, %r107, %r1;
	mul.lo.s32 	%r5, %r107, %r2;
	mov.u32 	%r115, %ctaid.y;
	mul.lo.s32 	%r6, %r111, %r115;
	@%p5 bra 	$L__BB0_18;
	and.b32  	%r7, %r111, 7;
	and.b32  	%r8, %r111, 3;
	and.b32  	%r9, %r111, 2147483640;
	and.b32  	%r10, %r111, 1;
	neg.s32 	%r11, %r9;
	mul.lo.s32 	%r20, %r6, %r109;
	add.s32 	%r12, %r20, %r109;
	mul.lo.s32 	%r117, %r109, %r109;
	shl.b32 	%r13, %r117, 3;
	add.s32 	%r118, %r6, 2;
	mul.lo.s32 	%r14, %r109, %r118;
	add.s32 	%r119, %r6, 3;
	mul.lo.s32 	%r15, %r109, %r119;
	add.s32 	%r120, %r6, 4;
	mul.lo.s32 	%r16, %r109, %r120;
	add.s32 	%r121, %r6, 5;
	mul.lo.s32 	%r17, %r109, %r121;
	add.s32 	%r122, %r6, 6;
	mul.lo.s32 	%r18, %r109, %r122;
	add.s32 	%r123, %r6, 7;
	mul.lo.s32 	%r19, %r109, %r123;
	mad.lo.s32 	%r29, %r3, %r108, %r4;
	add.s32 	%r21, %r29, %r108;
	mul.lo.s32 	%r124, %r108, %r108;
	shl.b32 	%r22, %r124, 3;
	add.s32 	%r125, %r3, 2;
	mad.lo.s32 	%r23, %r108, %r125, %r4;
	add.s32 	%r126, %r3, 3;
	mad.lo.s32 	%r24, %r108, %r126, %r4;
	add.s32 	%r127, %r3, 4;
	mad.lo.s32 	%r25, %r108, %r127, %r4;
	add.s32 	%r128, %r3, 5;
	mad.lo.s32 	%r26, %r108, %r128, %r4;
	add.s32 	%r129, %r3, 6;
	mad.lo.s32 	%r27, %r108, %r129, %r4;
	add.s32 	%r130, %r3, 7;
	mad.lo.s32 	%r28, %r108, %r130, %r4;
	mov.f32 	%f73, 0f00000000;
	mov.b32 	%r191, 0;
$L__BB0_4:
	add.s32 	%r31, %r191, %r4;
	add.s32 	%r132, %r12, %r191;
	mul.lo.s32 	%r32, %r109, %r132;
	add.s32 	%r133, %r14, %r191;
	mul.lo.s32 	%r33, %r109, %r133;
	add.s32 	%r134, %r15, %r191;
	mul.lo.s32 	%r34, %r109, %r134;
	add.s32 	%r135, %r16, %r191;
	mul.lo.s32 	%r35, %r109, %r135;
	add.s32 	%r136, %r17, %r191;
	mul.lo.s32 	%r36, %r109, %r136;
	add.s32 	%r137, %r18, %r191;
	mul.lo.s32 	%r37, %r109, %r137;
	add.s32 	%r138, %r19, %r191;
	mul.lo.s32 	%r38, %r109, %r138;
	add.s32 	%r139, %r20, %r191;
	mul.lo.s32 	%r39, %r109, %r139;
	add.s32 	%r140, %r21, %r191;
	mad.lo.s32 	%r40, %r108, %r140, %r5;
	add.s32 	%r141, %r23, %r191;
	mad.lo.s32 	%r41, %r108, %r141, %r5;
	add.s32 	%r142, %r24, %r191;
	mad.lo.s32 	%r42, %r108, %r142, %r5;
	add.s32 	%r143, %r25, %r191;
	mad.lo.s32 	%r43, %r108, %r143, %r5;
	add.s32 	%r144, %r26, %r191;
	mad.lo.s32 	%r44, %r108, %r144, %r5;
	add.s32 	%r145, %r27, %r191;
	mad.lo.s32 	%r45, %r108, %r145, %r5;
	add.s32 	%r146, %r28, %r191;
	mad.lo.s32 	%r46, %r108, %r146, %r5;
	add.s32 	%r147, %r29, %r191;
	mad.lo.s32 	%r47, %r108, %r147, %r5;
	mov.b32 	%r192, 0;
$L__BB0_5:
	setp.lt.u32 	%p6, %r111, 8;
	add.s32 	%r49, %r192, %r5;
	mov.b32 	%r211, 0;
	@%p6 bra 	$L__BB0_8;
	add.s32 	%r208, %r32, %r192;
	add.s32 	%r207, %r33, %r192;
	add.s32 	%r206, %r34, %r192;
	add.s32 	%r205, %r35, %r192;
	add.s32 	%r204, %r36, %r192;
	add.s32 	%r203, %r37, %r192;
	add.s32 	%r202, %r38, %r192;
	add.s32 	%r201, %r39, %r192;
	add.s32 	%r200, %r40, %r192;
	add.s32 	%r199, %r41, %r192;
	add.s32 	%r198, %r42, %r192;
	add.s32 	%r197, %r43, %r192;
	add.s32 	%r196, %r44, %r192;
	add.s32 	%r195, %r45, %r192;
	add.s32 	%r194, %r46, %r192;
	add.s32 	%r193, %r47, %r192;
	mov.u32 	%r209, %r11;
$L__BB0_7:
	.pragma "nounroll";
	mul.wide.u32 	%rd6, %r193, 4;
	add.s64 	%rd7, %rd2, %rd6;
	ld.global.f32 	%f20, [%rd7];
	mul.wide.u32 	%rd8, %r201, 4;
	add.s64 	%rd9, %rd1, %rd8;
	ld.global.f32 	%f21, [%rd9];
	fma.rn.f32 	%f22, %f20, %f21, %f73;
	mul.wide.u32 	%rd10, %r200, 4;
	add.s64 	%rd11, %rd2, %rd10;
	ld.global.f32 	%f23, [%rd11];
	mul.wide.u32 	%rd12, %r208, 4;
	add.s64 	%rd13, %rd1, %rd12;
	ld.global.f32 	%f24, [%rd13];
	fma.rn.f32 	%f25, %f23, %f24, %f22;
	mul.wide.u32 	%rd14, %r199, 4;
	add.s64 	%rd15, %rd2, %rd14;
	ld.global.f32 	%f26, [%rd15];
	mul.wide.u32 	%rd16, %r207, 4;
	add.s64 	%rd17, %rd1, %rd16;
	ld.global.f32 	%f27, [%rd17];
	fma.rn.f32 	%f28, %f26, %f27, %f25;
	mul.wide.u32 	%rd18, %r198, 4;
	add.s64 	%rd19, %rd2, %rd18;
	ld.global.f32 	%f29, [%rd19];
	mul.wide.u32 	%rd20, %r206, 4;
	add.s64 	%rd21, %rd1, %rd20;
	ld.global.f32 	%f30, [%rd21];
	fma.rn.f32 	%f31, %f29, %f30, %f28;
	mul.wide.u32 	%rd22, %r197, 4;
	add.s64 	%rd23, %rd2, %rd22;
	ld.global.f32 	%f32, [%rd23];
	mul.wide.u32 	%rd24, %r205, 4;
	add.s64 	%rd25, %rd1, %rd24;
	ld.global.f32 	%f33, [%rd25];
	fma.rn.f32 	%f34, %f32, %f33, %f31;
	mul.wide.u32 	%rd26, %r196, 4;
	add.s64 	%rd27, %rd2, %rd26;
	ld.global.f32 	%f35, [%rd27];
	mul.wide.u32 	%rd28, %r204, 4;
	add.s64 	%rd29, %rd1, %rd28;
	ld.global.f32 	%f36, [%rd29];
	fma.rn.f32 	%f37, %f35, %f36, %f34;
	mul.wide.u32 	%rd30, %r195, 4;
	add.s64 	%rd31, %rd2, %rd30;
	ld.global.f32 	%f38, [%rd31];
	mul.wide.u32 	%rd32, %r203, 4;
	add.s64 	%rd33, %rd1, %rd32;
	ld.global.f32 	%f39, [%rd33];
	fma.rn.f32 	%f40, %f38, %f39, %f37;
	mul.wide.u32 	%rd34, %r194, 4;
	add.s64 	%rd35, %rd2, %rd34;
	ld.global.f32 	%f41, [%rd35];
	mul.wide.u32 	%rd36, %r202, 4;
	add.s64 	%rd37, %rd1, %rd36;
	ld.global.f32 	%f42, [%rd37];
	fma.rn.f32 	%f73, %f41, %f42, %f40;
	add.s32 	%r209, %r209, 8;
	add.s32 	%r208, %r208, %r13;
	add.s32 	%r207, %r207, %r13;
	add.s32 	%r206, %r206, %r13;
	add.s32 	%r205, %r205, %r13;
	add.s32 	%r204, %r204, %r13;
	add.s32 	%r203, %r203, %r13;
	add.s32 	%r202, %r202, %r13;
	add.s32 	%r201, %r201, %r13;
	add.s32 	%r200, %r200, %r22;
	add.s32 	%r199, %r199, %r22;
	add.s32 	%r198, %r198, %r22;
	add.s32 	%r197, %r197, %r22;
	add.s32 	%r196, %r196, %r22;
	add.s32 	%r195, %r195, %r22;
	add.s32 	%r194, %r194, %r22;
	add.s32 	%r193, %r193, %r22;
	setp.ne.s32 	%p7, %r209, 0;
	mov.u32 	%r211, %r9;
	@%p7 bra 	$L__BB0_7;
$L__BB0_8:
	setp.eq.s32 	%p8, %r7, 0;
	@%p8 bra 	$L__BB0_16;
	add.s32 	%r149, %r7, -1;
	setp.lt.u32 	%p9, %r149, 3;
	@%p9 bra 	$L__BB0_11;
	add.s32 	%r150, %r211, %r3;
	mad.lo.s32 	%r151, %r150, %r108, %r31;
	mad.lo.s32 	%r152, %r151, %r108, %r49;
	mul.wide.u32 	%rd38, %r152, 4;
	add.s64 	%rd39, %rd2, %rd38;
	ld.global.f32 	%f44, [%rd39];
	add.s32 	%r153, %r211, %r6;
	mad.lo.s32 	%r154, %r153, %r109, %r191;
	mad.lo.s32 	%r155, %r154, %r109, %r192;
	mul.wide.u32 	%rd40, %r155, 4;
	add.s64 	%rd41, %rd1, %rd40;
	ld.global.f32 	%f45, [%rd41];
	fma.rn.f32 	%f46, %f44, %f45, %f73;
	add.s32 	%r156, %r151, %r108;
	mad.lo.s32 	%r157, %r156, %r108, %r49;
	mul.wide.u32 	%rd42, %r157, 4;
	add.s64 	%rd43, %rd2, %rd42;
	ld.global.f32 	%f47, [%rd43];
	add.s32 	%r158, %r154, %r109;
	mad.lo.s32 	%r159, %r158, %r109, %r192;
	mul.wide.u32 	%rd44, %r159, 4;
	add.s64 	%rd45, %rd1, %rd44;
	ld.global.f32 	%f48, [%rd45];
	fma.rn.f32 	%f49, %f47, %f48, %f46;
	add.s32 	%r160, %r156, %r108;
	mad.lo.s32 	%r161, %r160, %r108, %r49;
	mul.wide.u32 	%rd46, %r161, 4;
	add.s64 	%rd47, %rd2, %rd46;
	ld.global.f32 	%f50, [%rd47];
	add.s32 	%r162, %r158, %r109;
	mad.lo.s32 	%r163, %r162, %r109, %r192;
	mul.wide.u32 	%rd48, %r163, 4;
	add.s64 	%rd49, %rd1, %rd48;
	ld.global.f32 	%f51, [%rd49];
	fma.rn.f32 	%f52, %f50, %f51, %f49;
	add.s32 	%r164, %r160, %r108;
	mad.lo.s32 	%r165, %r164, %r108, %r49;
	mul.wide.u32 	%rd50, %r165, 4;
	add.s64 	%rd51, %rd2, %rd50;
	ld.global.f32 	%f53, [%rd51];
	add.s32 	%r166, %r162, %r109;
	mad.lo.s32 	%r167, %r166, %r109, %r192;
	mul.wide.u32 	%rd52, %r167, 4;
	add.s64 	%rd53, %rd1, %rd52;
	ld.global.f32 	%f54, [%rd53];
	fma.rn.f32 	%f73, %f53, %f54, %f52;
	add.s32 	%r211, %r211, 4;
$L__BB0_11:
	setp.eq.s32 	%p10, %r8, 0;
	@%p10 bra 	$L__BB0_16;
	setp.eq.s32 	%p11, %r8, 1;
	@%p11 bra 	$L__BB0_14;
	add.s32 	%r168, %r211, %r3;
	mad.lo.s32 	%r169, %r168, %r108, %r31;
	mad.lo.s32 	%r170, %r169, %r108, %r49;
	mul.wide.u32 	%rd54, %r170, 4;
	add.s64 	%rd55, %rd2, %rd54;
	ld.global.f32 	%f56, [%rd55];
	add.s32 	%r171, %r211, %r6;
	mad.lo.s32 	%r172, %r171, %r109, %r191;
	mad.lo.s32 	%r173, %r172, %r109, %r192;
	mul.wide.u32 	%rd56, %r173, 4;
	add.s64 	%rd57, %rd1, %rd56;
	ld.global.f32 	%f57, [%rd57];
	fma.rn.f32 	%f58, %f56, %f57, %f73;
	add.s32 	%r174, %r169, %r108;
	mad.lo.s32 	%r175, %r174, %r108, %r49;
	mul.wide.u32 	%rd58, %r175, 4;
	add.s64 	%rd59, %rd2, %rd58;
	ld.global.f32 	%f59, [%rd59];
	add.s32 	%r176, %r172, %r109;
	mad.lo.s32 	%r177, %r176, %r109, %r192;
	mul.wide.u32 	%rd60, %r177, 4;
	add.s64 	%rd61, %rd1, %rd60;
	ld.global.f32 	%f60, [%rd61];
	fma.rn.f32 	%f73, %f59, %f60, %f58;
	add.s32 	%r211, %r211, 2;
$L__BB0_14:
	setp.eq.s32 	%p12, %r10, 0;
	@%p12 bra 	$L__BB0_16;
	add.s32 	%r178, %r211, %r3;
	mad.lo.s32 	%r179, %r178, %r108, %r31;
	mad.lo.s32 	%r180, %r179, %r108, %r49;
	mul.wide.u32 	%rd62, %r180, 4;
	add.s64 	%rd63, %rd2, %rd62;
	ld.global.f32 	%f61, [%rd63];
	add.s32 	%r181, %r211, %r6;
	mad.lo.s32 	%r182, %r181, %r109, %r191;
	mad.lo.s32 	%r183, %r182, %r109, %r192;
	mul.wide.u32 	%rd64, %r183, 4;
	add.s64 	%rd65, %rd1, %rd64;
	ld.global.f32 	%f62, [%rd65];
	fma.rn.f32 	%f73, %f61, %f62, %f73;
$L__BB0_16:
	add.s32 	%r192, %r192, 1;
	setp.ne.s32 	%p13, %r192, %r109;
	@%p13 bra 	$L__BB0_5;
	add.s32 	%r191, %r191, 1;
	setp.ne.s32 	%p14, %r191, %r109;
	@%p14 bra 	$L__BB0_4;
$L__BB0_18:
	setp.ltu.f32 	%p15, %f73, 0f00000000;
	@%p15 bra 	$L__BB0_20;
	ld.param.u64 	%rd69, [_Z11ew_gpu_mmulPfS_S_iiiiiiii_param_0];
	mov.u32 	%r184, %ctaid.x;
	mov.u32 	%r185, %ntid.x;
	mov.u32 	%r186, %ntid.y;
	mov.u32 	%r187, %ctaid.y;
	mad.lo.s32 	%r188, %r110, %r184, %r187;
	mad.lo.s32 	%r189, %r188, %r186, %r1;
	mad.lo.s32 	%r190, %r189, %r185, %r2;
	cvta.to.global.u64 	%rd66, %rd69;
	mul.wide.u32 	%rd67, %r190, 4;
	add.s64 	%rd68, %rd66, %rd67;
	st.global.f32 	[%rd68], %f73;
$L__BB0_20:
	ret;

}


// ===== COMPILED SASS (sm_100) =====

	.target	sm_100

	.elftype	@"ET_EXEC"


//--------------------- .note.nv.tkinfo           --------------------------
	.section	.note.nv.tkinfo,"",@"SHT_NOTE"
	.sectionflags	@"SHF_NOTE_NV_TKINFO"
	.tkinfo
        /*0018*/ 	.word	0x00000002
        /*0030*/ 	.string	""
        /*0030*/ 	.string	"ptxas"
        /*0030*/ 	.string	"Cuda compilation tools, release 13.0, V13.0.88"
        /*0030*/ 	.string	"Build cuda_13.0.r13.0/compiler.36424714_0"
        /*0030*/ 	.string	"-arch sm_100 -m 64 "



//--------------------- .note.nv.cuinfo           --------------------------
	.section	.note.nv.cuinfo,"",@"SHT_NOTE"
	.sectionflags	@"SHF_NOTE_NV_CUINFO"
        /*0018*/ 	.short	0x0002
        /*001a*/ 	.short	0x0064
        /*001c*/ 	.short	0x0082
	.zero		2


//--------------------- .nv.info                  --------------------------
	.section	.nv.info,"",@"SHT_CUDA_INFO"
	.align	4


	//----- nvinfo : EIATTR_REGCOUNT
	.align		4
        /*0000*/ 	.byte	0x04, 0x2f
        /*0002*/ 	.short	(.L_1 - .L_0)
	.align		4
.L_0:
        /*0004*/ 	.word	index@(_Z11ew_gpu_mmulPfS_S_iiiiiiii)
        /*0008*/ 	.word	0x00000028


	//----- nvinfo : EIATTR_FRAME_SIZE
	.align		4
.L_1:
        /*000c*/ 	.byte	0x04, 0x11
        /*000e*/ 	.short	(.L_3 - .L_2)
	.align		4
.L_2:
        /*0010*/ 	.word	index@(_Z11ew_gpu_mmulPfS_S_iiiiiiii)
        /*0014*/ 	.word	0x00000000


	//----- nvinfo : EIATTR_MIN_STACK_SIZE
	.align		4
.L_3:
        /*0018*/ 	.byte	0x04, 0x12
        /*001a*/ 	.short	(.L_5 - .L_4)
	.align		4
.L_4:
        /*001c*/ 	.word	index@(_Z11ew_gpu_mmulPfS_S_iiiiiiii)
        /*0020*/ 	.word	0x00000000
.L_5:


//--------------------- .nv.compat                --------------------------
	.section	.nv.compat,"",@"SHT_CUDA_COMPAT_INFO"
	.align	4
        /*0000*/ 	.byte	0x02, 0x09, 0x00, 0x00, 0x02, 0x02, 0x01, 0x00, 0x02, 0x05, 0x05, 0x00, 0x03, 0x07, 0x01, 0x01
        /*0010*/ 	.byte	0x02, 0x03, 0x00, 0x00, 0x02, 0x06, 0x01, 0x00, 0x04, 0x0b, 0x08, 0x00, 0x09, 0x00, 0x00, 0x00
        /*0020*/ 	.byte	0x00, 0x00, 0x00, 0x00


//--------------------- .nv.info._Z11ew_gpu_mmulPfS_S_iiiiiiii --------------------------
	.section	.nv.info._Z11ew_gpu_mmulPfS_S_iiiiiiii,"",@"SHT_CUDA_INFO"
	.sectionflags	@""
	.align	4


	//----- nvinfo : EIATTR_CUDA_API_VERSION
	.align		4
        /*0000*/ 	.byte	0x04, 0x37
        /*0002*/ 	.short	(.L_7 - .L_6)
.L_6:
        /*0004*/ 	.word	0x00000082


	//----- nvinfo : EIATTR_KPARAM_INFO
	.align		4
.L_7:
        /*0008*/ 	.byte	0x04, 0x17
        /*000a*/ 	.short	(.L_9 - .L_8)
.L_8:
        /*000c*/ 	.word	0x00000000
        /*0010*/ 	.short	0x000a
        /*0012*/ 	.short	0x0034
        /*0014*/ 	.byte	0x00, 0xf0, 0x11, 0x00


	//----- nvinfo : EIATTR_KPARAM_INFO
	.align		4
.L_9:
        /*0018*/ 	.byte	0x04, 0x17
        /*001a*/ 	.short	(.L_11 - .L_10)
.L_10:
        /*001c*/ 	.word	0x00000000
        /*0020*/ 	.short	0x0009
        /*0022*/ 	.short	0x0030
        /*0024*/ 	.byte	0x00, 0xf0, 0x11, 0x00


	//----- nvinfo : EIATTR_KPARAM_INFO
	.align		4
.L_11:
        /*0028*/ 	.byte	0x04, 0x17
        /*002a*/ 	.short	(.L_13 - .L_12)
.L_12:
        /*002c*/ 	.word	0x00000000
        /*0030*/ 	.short	0x0008
        /*0032*/ 	.short	0x002c
        /*0034*/ 	.byte	0x00, 0xf0, 0x11, 0x00


	//----- nvinfo : EIATTR_KPARAM_INFO
	.align		4
.L_13:
        /*0038*/ 	.byte	0x04, 0x17
        /*003a*/ 	.short	(.L_15 - .L_14)
.L_14:
        /*003c*/ 	.word	0x00000000
        /*0040*/ 	.short	0x0007
        /*0042*/ 	.short	0x0028
        /*0044*/ 	.byte	0x00, 0xf0, 0x11, 0x00


	//----- nvinfo : EIATTR_KPARAM_INFO
	.align		4
.L_15:
        /*0048*/ 	.byte	0x04, 0x17
        /*004a*/ 	.short	(.L_17 - .L_16)
.L_16:
        /*004c*/ 	.word	0x00000000
        /*0050*/ 	.short	0x0006
        /*0052*/ 	.short	0x0024
        /*0054*/ 	.byte	0x00, 0xf0, 0x11, 0x00


	//----- nvinfo : EIATTR_KPARAM_INFO
	.align		4
.L_17:
        /*0058*/ 	.byte	0x04, 0x17
        /*005a*/ 	.short	(.L_19 - .L_18)
.L_18:
        /*005c*/ 	.word	0x00000000
        /*0060*/ 	.short	0x0005
        /*0062*/ 	.short	0x0020
        /*0064*/ 	.byte	0x00, 0xf0, 0x11, 0x00


	//----- nvinfo : EIATTR_KPARAM_INFO
	.align		4
.L_19:
        /*0068*/ 	.byte	0x04, 0x17
        /*006a*/ 	.short	(.L_21 - .L_20)
.L_20:
        /*006c*/ 	.word	0x00000000
        /*0070*/ 	.short	0x0004
        /*0072*/ 	.short	0x001c
        /*0074*/ 	.byte	0x00, 0xf0, 0x11, 0x00


	//----- nvinfo : EIATTR_KPARAM_INFO
	.align		4
.L_21:
        /*0078*/ 	.byte	0x04, 0x17
        /*007a*/ 	.short	(.L_23 - .L_22)
.L_22:
        /*007c*/ 	.word	0x00000000
        /*0080*/ 	.short	0x0003
        /*0082*/ 	.short	0x0018
        /*0084*/ 	.byte	0x00, 0xf0, 0x11, 0x00


	//----- nvinfo : EIATTR_KPARAM_INFO
	.align		4
.L_23:
        /*0088*/ 	.byte	0x04, 0x17
        /*008a*/ 	.short	(.L_25 - .L_24)
.L_24:
        /*008c*/ 	.word	0x00000000
        /*0090*/ 	.short	0x0002
        /*0092*/ 	.short	0x0010
        /*0094*/ 	.byte	0x00, 0xf5, 0x21, 0x00


	//----- nvinfo : EIATTR_KPARAM_INFO
	.align		4
.L_25:
        /*0098*/ 	.byte	0x04, 0x17
        /*009a*/ 	.short	(.L_27 - .L_26)
.L_26:
        /*009c*/ 	.word	0x00000000
        /*00a0*/ 	.short	0x0001
        /*00a2*/ 	.short	0x0008
        /*00a4*/ 	.byte	0x00, 0xf5, 0x21, 0x00


	//----- nvinfo : EIATTR_KPARAM_INFO
	.align		4
.L_27:
        /*00a8*/ 	.byte	0x04, 0x17
        /*00aa*/ 	.short	(.L_29 - .L_28)
.L_28:
        /*00ac*/ 	.word	0x00000000
        /*00b0*/ 	.short	0x0000
        /*00b2*/ 	.short	0x0000
        /*00b4*/ 	.byte	0x00, 0xf5, 0x21, 0x00


	//----- nvinfo : EIATTR_SPARSE_MMA_MASK
	.align		4
.L_29:
        /*00b8*/ 	.byte	0x03, 0x50
        /*00ba*/ 	.short	0x0000


	//----- nvinfo : EIATTR_MAXREG_COUNT
	.align		4
        /*00bc*/ 	.byte	0x03, 0x1b
        /*00be*/ 	.short	0x00ff


	//----- nvinfo : EIATTR_MERCURY_ISA_VERSION
	.align		4
        /*00c0*/ 	.byte	0x03, 0x5f
        /*00c2*/ 	.short	0x0101


	//----- nvinfo : EIATTR_VRC_CTA_INIT_COUNT
	.align		4
        /*00c4*/ 	.byte	0x02, 0x4a
	.zero		1
	.zero		1


	//----- nvinfo : EIATTR_EXIT_INSTR_OFFSETS
	.align		4
        /*00c8*/ 	.byte	0x04, 0x1c
        /*00ca*/ 	.short	(.L_31 - .L_30)


	//   ....[0]....
.L_30:
        /*00cc*/ 	.word	0x00000060


	//   ....[1]....
        /*00d0*/ 	.word	0x00001380


	//   ....[2]....
        /*00d4*/ 	.word	0x00001440


	//----- nvinfo : EIATTR_CBANK_PARAM_SIZE
	.align		4
.L_31:
        /*00d8*/ 	.byte	0x03, 0x19
        /*00da*/ 	.short	0x0038


	//----- nvinfo : EIATTR_PARAM_CBANK
	.align		4
        /*00dc*/ 	.byte	0x04, 0x0a
        /*00de*/ 	.short	(.L_33 - .L_32)
	.align		4
.L_32:
        /*00e0*/ 	.word	index@(.nv.constant0._Z11ew_gpu_mmulPfS_S_iiiiiiii)
        /*00e4*/ 	.short	0x0380
        /*00e6*/ 	.short	0x0038


	//----- nvinfo : EIATTR_SW_WAR
	.align		4
.L_33:
        /*00e8*/ 	.byte	0x04, 0x36
        /*00ea*/ 	.short	(.L_35 - .L_34)
.L_34:
        /*00ec*/ 	.word	0x00000008
.L_35:


//--------------------- .nv.callgraph             --------------------------
	.section	.nv.callgraph,"",@"SHT_CUDA_CALLGRAPH"
	.align	4
	.sectionentsize	8
	.align		4
        /*0000*/ 	.word	0x00000000
	.align		4
        /*0004*/ 	.word	0xffffffff
	.align		4
        /*0008*/ 	.word	0x00000000
	.align		4
        /*000c*/ 	.word	0xfffffffe
	.align		4
        /*0010*/ 	.word	0x00000000
	.align		4
        /*0014*/ 	.word	0xfffffffd
	.align		4
        /*0018*/ 	.word	0x00000000
	.align		4
        /*001c*/ 	.word	0xfffffffc


//--------------------- .text._Z11ew_gpu_mmulPfS_S_iiiiiiii --------------------------
	.section	.text._Z11ew_gpu_mmulPfS_S_iiiiiiii,"ax",@progbits
	.align	128
        .global         _Z11ew_gpu_mmulPfS_S_iiiiiiii
        .type           _Z11ew_gpu_mmulPfS_S_iiiiiiii,@function
        .size           _Z11ew_gpu_mmulPfS_S_iiiiiiii,(.L_x_9 - _Z11ew_gpu_mmulPfS_S_iiiiiiii)
        .other          _Z11ew_gpu_mmulPfS_S_iiiiiiii,@"STO_CUDA_ENTRY STV_DEFAULT"
_Z11ew_gpu_mmulPfS_S_iiiiiiii:
.text._Z11ew_gpu_mmulPfS_S_iiiiiiii:
[----:B------:R-:W-:Y:S01]  /*0000*/  LDC R1, c[0x0][0x37c] ;  /* 0x0000df00ff017b82 */ /* 0x000fe20000000800 */
[----:B------:R-:W0:Y:S01]  /*0010*/  S2R R0, SR_TID.Y ;  /* 0x0000000000007919 */ /* 0x000e220000002200 */
[----:B------:R-:W0:Y:S01]  /*0020*/  LDCU.64 UR4, c[0x0][0x398] ;  /* 0x00007300ff0477ac */ /* 0x000e220008000a00 */
[----:B------:R-:W1:Y:S01]  /*0030*/  S2R R2, SR_TID.X ;  /* 0x0000000000027919 */ /* 0x000e620000002100 */
[----:B0-----:R-:W-:-:S04]  /*0040*/  ISETP.GE.AND P0, PT, R0, UR5, PT ;  /* 0x0000000500007c0c */ /* 0x001fc8000bf06270 */
[----:B-1----:R-:W-:-:S13]  /*0050*/  ISETP.GE.OR P0, PT, R2, UR4, P0 ;  /* 0x0000000402007c0c */ /* 0x002fda0008706670 */
[----:B------:R-:W-:Y:S05]  /*0060*/  @P0 EXIT ;  /* 0x000000000000094d */ /* 0x000fea0003800000 */
[----:B------:R-:W0:Y:S01]  /*0070*/  LDCU UR10, c[0x0][0x3a8] ;  /* 0x00007500ff0a77ac */ /* 0x000e220008000800 */
[----:B------:R-:W-:Y:S01]  /*0080*/  HFMA2 R22, -RZ, RZ, 0, 0 ;  /* 0x00000000ff167431 */ /* 0x000fe200000001ff */
[----:B------:R-:W1:Y:S01]  /*0090*/  LDCU.64 UR20, c[0x0][0x358] ;  /* 0x00006b00ff1477ac */ /* 0x000e620008000a00 */
[----:B0-----:R-:W-:-:S09]  /*00a0*/  UISETP.GE.AND UP0, UPT, UR10, 0x1, UPT ;  /* 0x000000010a00788c */ /* 0x001fd2000bf06270 */
[----:B-1----:R-:W-:Y:S05]  /*00b0*/  BRA.U !UP0, `(.L_x_0) ;  /* 0x0000001108ac7547 */ /* 0x002fea000b800000 */
[----:B------:R-:W0:Y:S02]  /*00c0*/  LDCU UR4, c[0x0][0x3b4] ;  /* 0x00007680ff0477ac */ /* 0x000e240008000800 */
[----:B0-----:R-:W-:-:S09]  /*00d0*/  UISETP.GE.AND UP0, UPT, UR4, 0x1, UPT ;  /* 0x000000010400788c */ /* 0x001fd2000bf06270 */
[----:B------:R-:W-:Y:S05]  /*00e0*/  BRA.U !UP0, `(.L_x_0) ;  /* 0x0000001108a07547 */ /* 0x000fea000b800000 */
[----:B------:R-:W0:Y:S01]  /*00f0*/  S2UR UR9, SR_CTAID.X ;  /* 0x00000000000979c3 */ /* 0x000e220000002500 */
[----:B------:R-:W1:Y:S01]  /*0100*/  LDCU UR14, c[0x0][0x3a4] ;  /* 0x00007480ff0e77ac */ /* 0x000e620008000800 */
[----:B------:R-:W-:Y:S01]  /*0110*/  MOV R22, RZ ;  /* 0x000000ff00167202 */ /* 0x000fe20000000f00 */
[----:B------:R-:W2:Y:S05]  /*0120*/  LDCU UR13, c[0x0][0x3a0] ;  /* 0x00007400ff0d77ac */ /* 0x000eaa0008000800 */
[----:B------:R-:W3:Y:S01]  /*0130*/  S2UR UR8, SR_CTAID.Y ;  /* 0x00000000000879c3 */ /* 0x000ee20000002600 */
[----:B------:R-:W-:Y:S02]  /*0140*/  ULOP3.LUT UR7, UR4, 0x7ffffff8, URZ, 0xc0, !UPT ;  /* 0x7ffffff804077892 */ /* 0x000fe4000f8ec0ff */
[----:B------:R-:W-:Y:S01]  /*0150*/  UIMAD UR22, UR10, UR10, URZ ;  /* 0x0000000a0a1672a4 */ /* 0x000fe2000f8e02ff */
[----:B-1----:R-:W-:Y:S01]  /*0160*/  MOV R3, UR14 ;  /* 0x0000000e00037c02 */ /* 0x002fe20008000f00 */
[----:B------:R-:W-:Y:S01]  /*0170*/  UIMAD UR23, UR14, UR14, URZ ;  /* 0x0000000e0e1772a4 */ /* 0x000fe2000f8e02ff */
[----:B--2---:R-:W-:Y:S01]  /*0180*/  IMAD R4, R0, UR13, RZ ;  /* 0x0000000d00047c24 */ /* 0x004fe2000f8e02ff */
[----:B0-----:R-:W-:Y:S01]  /*0190*/  UIMAD UR9, UR9, UR4, URZ ;  /* 0x00000004090972a4 */ /* 0x001fe2000f8e02ff */
[----:B------:R-:W-:-:S03]  /*01a0*/  IMAD R5, R2, UR13, RZ ;  /* 0x0000000d02057c24 */ /* 0x000fc6000f8e02ff */
[----:B------:R-:W-:Y:S02]  /*01b0*/  UIADD3 UR5, UPT, UPT, UR9, 0x3, URZ ;  /* 0x0000000309057890 */ /* 0x000fe4000fffe0ff */
[----:B------:R-:W-:Y:S02]  /*01c0*/  UIADD3 UR6, UPT, UPT, UR9, 0x4, URZ ;  /* 0x0000000409067890 */ /* 0x000fe4000fffe0ff */
[C-C-:B------:R-:W-:Y:S01]  /*01d0*/  IMAD R6, R3.reuse, UR9, R4.reuse ;  /* 0x0000000903067c24 */ /* 0x140fe2000f8e0204 */
[----:B------:R-:W-:Y:S02]  /*01e0*/  UIADD3 UR11, UPT, UPT, UR9, 0x5, URZ ;  /* 0x00000005090b7890 */ /* 0x000fe4000fffe0ff */
[----:B------:R-:W-:Y:S01]  /*01f0*/  UIADD3 UR12, UPT, UPT, UR9, 0x6, URZ ;  /* 0x00000006090c7890 */ /* 0x000fe2000fffe0ff */
[C-C-:B------:R-:W-:Y:S01]  /*0200*/  IMAD R8, R3.reuse, UR5, R4.reuse ;  /* 0x0000000503087c24 */ /* 0x140fe2000f8e0204 */
[----:B------:R-:W-:Y:S01]  /*0210*/  UIADD3 UR13, UPT, UPT, UR9, 0x7, URZ ;  /* 0x00000007090d7890 */ /* 0x000fe2000fffe0ff */
[C-C-:B------:R-:W-:Y:S01]  /*0220*/  IMAD R9, R3.reuse, UR6, R4.reuse ;  /* 0x0000000603097c24 */ /* 0x140fe2000f8e0204 */
[----:B---3--:R-:W-:Y:S01]  /*0230*/  UIMAD UR8, UR8, UR4, URZ ;  /* 0x00000004080872a4 */ /* 0x008fe2000f8e02ff */
[C-C-:B------:R-:W-:Y:S01]  /*0240*/  IMAD R10, R3.reuse, UR11, R4.reuse ;  /* 0x0000000b030a7c24 */ /* 0x140fe2000f8e0204 */
[----:B------:R-:W-:Y:S01]  /*0250*/  UIADD3 UR4, UPT, UPT, UR9, 0x2, URZ ;  /* 0x0000000209047890 */ /* 0x000fe2000fffe0ff */
[C-C-:B------:R-:W-:Y:S01]  /*0260*/  IMAD R11, R3.reuse, UR12, R4.reuse ;  /* 0x0000000c030b7c24 */ /* 0x140fe2000f8e0204 */
[----:B------:R-:W-:Y:S01]  /*0270*/  IADD3 R13, PT, PT, R6, UR14, RZ ;  /* 0x0000000e060d7c10 */ /* 0x000fe2000fffe0ff */
[----:B------:R-:W-:Y:S01]  /*0280*/  IMAD R12, R3, UR13, R4 ;  /* 0x0000000d030c7c24 */ /* 0x000fe2000f8e0204 */
[----:B------:R-:W-:-:S02]  /*0290*/  UIMAD UR10, UR8, UR10, UR10 ;  /* 0x0000000a080a72a4 */ /* 0x000fc4000f8e020a */
[----:B------:R-:W-:Y:S01]  /*02a0*/  IMAD R7, R3, UR4, R4 ;  /* 0x0000000403077c24 */ /* 0x000fe2000f8e0204 */
[----:B------:R-:W-:Y:S01]  /*02b0*/  UIADD3 UR24, UPT, UPT, UR8, 0x7, URZ ;  /* 0x0000000708187890 */ /* 0x000fe2000fffe0ff */
[----:B------:R-:W-:-:S11]  /*02c0*/  UMOV UR4, URZ ;  /* 0x000000ff00047c82 */ /* 0x000fd60008000000 */
.L_x_7:
[----:B------:R-:W0:Y:S01]  /*02d0*/  LDCU UR5, c[0x0][0x3a4] ;  /* 0x00007480ff0577ac */ /* 0x000e220008000800 */
[----:B------:R-:W-:Y:S01]  /*02e0*/  IADD3 R16, PT, PT, R7, UR4, RZ ;  /* 0x0000000407107c10 */ /* 0x000fe2000fffe0ff */
[----:B------:R-:W-:Y:S01]  /*02f0*/  VIADD R20, R9, UR4 ;  /* 0x0000000409147c36 */ /* 0x000fe20008000000 */
[----:B------:R-:W-:Y:S01]  /*0300*/  IADD3 R26, PT, PT, R11, UR4, RZ ;  /* 0x000000040b1a7c10 */ /* 0x000fe2000fffe0ff */
[----:B------:R-:W1:Y:S01]  /*0310*/  LDCU UR11, c[0x0][0x3a8] ;  /* 0x00007500ff0b77ac */ /* 0x000e620008000800 */
[----:B------:R-:W-:Y:S02]  /*0320*/  IADD3 R14, PT, PT, R13, UR4, RZ ;  /* 0x000000040d0e7c10 */ /* 0x000fe4000fffe0ff */
[----:B------:R-:W-:Y:S01]  /*0330*/  IADD3 R18, PT, PT, R8, UR4, RZ ;  /* 0x0000000408127c10 */ /* 0x000fe2000fffe0ff */
[----:B------:R-:W-:Y:S01]  /*0340*/  UIADD3 UR25, UPT, UPT, UR8, 0x6, URZ ;  /* 0x0000000608197890 */ /* 0x000fe2000fffe0ff */
[----:B------:R-:W-:Y:S01]  /*0350*/  IADD3 R24, PT, PT, R10, UR4, RZ ;  /* 0x000000040a187c10 */ /* 0x000fe2000fffe0ff */
[----:B------:R-:W-:Y:S01]  /*0360*/  UIADD3 UR26, UPT, UPT, UR8, 0x2, URZ ;  /* 0x00000002081a7890 */ /* 0x000fe2000fffe0ff */
[----:B------:R-:W-:Y:S01]  /*0370*/  IADD3 R28, PT, PT, R12, UR4, RZ ;  /* 0x000000040c1c7c10 */ /* 0x000fe2000fffe0ff */
[----:B------:R-:W-:Y:S01]  /*0380*/  UIADD3 UR27, UPT, UPT, UR8, 0x3, URZ ;  /* 0x00000003081b7890 */ /* 0x000fe2000fffe0ff */
[----:B------:R-:W-:Y:S01]  /*0390*/  IADD3 R30, PT, PT, R6, UR4, RZ ;  /* 0x00000004061e7c10 */ /* 0x000fe2000fffe0ff */
[----:B------:R-:W-:-:S02]  /*03a0*/  UIADD3 UR28, UPT, UPT, UR8, 0x4, URZ ;  /* 0x00000004081c7890 */ /* 0x000fc4000fffe0ff */
[----:B------:R-:W-:Y:S01]  /*03b0*/  UIADD3 UR29, UPT, UPT, UR8, 0x5, URZ ;  /* 0x00000005081d7890 */ /* 0x000fe2000fffe0ff */
[--C-:B0-----:R-:W-:Y:S02]  /*03c0*/  IMAD R15, R16, UR5, R5.reuse ;  /* 0x00000005100f7c24 */ /* 0x101fe4000f8e0205 */
[--C-:B------:R-:W-:Y:S02]  /*03d0*/  IMAD R25, R26, UR5, R5.reuse ;  /* 0x000000051a197c24 */ /* 0x100fe4000f8e0205 */
[--C-:B------:R-:W-:Y:S01]  /*03e0*/  IMAD R14, R14, UR5, R5.reuse ;  /* 0x000000050e0e7c24 */ /* 0x100fe2000f8e0205 */
[----:B-1----:R-:W-:Y:S01]  /*03f0*/  UIMAD UR11, UR8, UR11, UR4 ;  /* 0x0000000b080b72a4 */ /* 0x002fe2000f8e0204 */
[--C-:B------:R-:W-:Y:S02]  /*0400*/  IMAD R16, R18, UR5, R5.reuse ;  /* 0x0000000512107c24 */ /* 0x100fe4000f8e0205 */
[--C-:B------:R-:W-:Y:S02]  /*0410*/  IMAD R17, R20, UR5, R5.reuse ;  /* 0x0000000514117c24 */ /* 0x100fe4000f8e0205 */
[----:B------:R-:W-:-:S02]  /*0420*/  IMAD R24, R24, UR5, R5 ;  /* 0x0000000518187c24 */ /* 0x000fc4000f8e0205 */
[--C-:B------:R-:W-:Y:S02]  /*0430*/  IMAD R26, R28, UR5, R5.reuse ;  /* 0x000000051c1a7c24 */ /* 0x100fe4000f8e0205 */
[----:B------:R-:W-:Y:S01]  /*0440*/  IMAD R27, R30, UR5, R5 ;  /* 0x000000051e1b7c24 */ /* 0x000fe2000f8e0205 */
[----:B------:R-:W-:-:S06]  /*0450*/  UMOV UR5, URZ ;  /* 0x000000ff00057c82 */ /* 0x000fcc0008000000 */
.L_x_6:
[----:B------:R-:W0:Y:S02]  /*0460*/  LDCU UR6, c[0x0][0x3b4] ;  /* 0x00007680ff0677ac */ /* 0x000e240008000800 */
[----:B0-----:R-:W-:-:S03]  /*0470*/  UISETP.GE.U32.AND UP0, UPT, UR6, 0x8, UPT ;  /* 0x000000080600788c */ /* 0x001fc6000bf06070 */
[----:B------:R-:W-:-:S06]  /*0480*/  UMOV UR6, URZ ;  /* 0x000000ff00067c82 */ /* 0x000fcc0008000000 */
[----:B------:R-:W-:Y:S05]  /*0490*/  BRA.U !UP0, `(.L_x_1) ;  /* 0x0000000508b47547 */ /* 0x000fea000b800000 */
[----:B------:R-:W0:Y:S01]  /*04a0*/  LDCU UR6, c[0x0][0x3a8] ;  /* 0x00007500ff0677ac */ /* 0x000e220008000800 */
[----:B------:R-:W-:Y:S01]  /*04b0*/  IADD3 R3, PT, PT, R14, UR5, RZ ;  /* 0x000000050e037c10 */ /* 0x000fe2000fffe0ff */
[----:B------:R-:W-:Y:S01]  /*04c0*/  VIADD R31, R16, UR5 ;  /* 0x00000005101f7c36 */ /* 0x000fe20008000000 */
[----:B------:R-:W-:Y:S01]  /*04d0*/  IADD3 R29, PT, PT, R15, UR5, RZ ;  /* 0x000000050f1d7c10 */ /* 0x000fe2000fffe0ff */
[----:B------:R-:W1:Y:S01]  /*04e0*/  LDCU UR17, c[0x0][0x3a8] ;  /* 0x00007500ff1177ac */ /* 0x000e620008000800 */
[----:B------:R-:W-:Y:S02]  /*04f0*/  IADD3 R33, PT, PT, R17, UR5, RZ ;  /* 0x0000000511217c10 */ /* 0x000fe4000fffe0ff */
[----:B------:R-:W-:Y:S01]  /*0500*/  IADD3 R35, PT, PT, R24, UR5, RZ ;  /* 0x0000000518237c10 */ /* 0x000fe2000fffe0ff */
[----:B------:R-:W-:Y:S01]  /*0510*/  UIADD3 UR15, UPT, UPT, UR10, UR4, URZ ;  /* 0x000000040a0f7290 */ /* 0x000fe2000fffe0ff */
[----:B------:R-:W-:Y:S01]  /*0520*/  IADD3 R37, PT, PT, R25, UR5, RZ ;  /* 0x0000000519257c10 */ /* 0x000fe2000fffe0ff */
[----:B------:R-:W-:Y:S01]  /*0530*/  UIADD3 UR33, UPT, UPT, -UR7, URZ, URZ ;  /* 0x000000ff07217290 */ /* 0x000fe2000fffe1ff */
[----:B------:R-:W-:Y:S01]  /*0540*/  IADD3 R28, PT, PT, R26, UR5, RZ ;  /* 0x000000051a1c7c10 */ /* 0x000fe2000fffe0ff */
[----:B------:R-:W2:Y:S01]  /*0550*/  LDCU.64 UR30, c[0x0][0x390] ;  /* 0x00007200ff1e77ac */ /* 0x000ea20008000a00 */
[----:B------:R-:W-:Y:S01]  /*0560*/  IADD3 R30, PT, PT, R27, UR5, RZ ;  /* 0x000000051b1e7c10 */ /* 0x000fe2000fffe0ff */
[----:B0-----:R-:W-:-:S02]  /*0570*/  UIMAD UR16, UR29, UR6, UR4 ;  /* 0x000000061d1072a4 */ /* 0x001fc4000f8e0204 */
[----:B------:R-:W-:Y:S02]  /*0580*/  UIMAD UR13, UR27, UR6, UR4 ;  /* 0x000000061b0d72a4 */ /* 0x000fe4000f8e0204 */
[----:B------:R-:W-:Y:S02]  /*0590*/  UIMAD UR12, UR26, UR6, UR4 ;  /* 0x000000061a0c72a4 */ /* 0x000fe4000f8e0204 */
[----:B------:R-:W-:Y:S02]  /*05a0*/  UIMAD UR14, UR28, UR6, UR4 ;  /* 0x000000061c0e72a4 */ /* 0x000fe4000f8e0204 */
[----:B------:R-:W-:Y:S02]  /*05b0*/  UIMAD UR18, UR25, UR6, UR4 ;  /* 0x00000006191272a4 */ /* 0x000fe4000f8e0204 */
[----:B------:R-:W-:Y:S02]  /*05c0*/  UIMAD UR19, UR24, UR6, UR4 ;  /* 0x00000006181372a4 */ /* 0x000fe4000f8e0204 */
[----:B-1----:R-:W-:-:S02]  /*05d0*/  UIMAD UR6, UR15, UR17, UR5 ;  /* 0x000000110f0672a4 */ /* 0x002fc4000f8e0205 */
[----:B------:R-:W-:Y:S02]  /*05e0*/  UIMAD UR15, UR16, UR17, UR5 ;  /* 0x00000011100f72a4 */ /* 0x000fe4000f8e0205 */
[----:B------:R-:W-:Y:S02]  /*05f0*/  UIMAD UR32, UR11, UR17, UR5 ;  /* 0x000000110b2072a4 */ /* 0x000fe4000f8e0205 */
[----:B------:R-:W-:Y:S02]  /*0600*/  UIMAD UR12, UR12, UR17, UR5 ;  /* 0x000000110c0c72a4 */ /* 0x000fe4000f8e0205 */
[----:B------:R-:W-:Y:S02]  /*0610*/  UIMAD UR13, UR13, UR17, UR5 ;  /* 0x000000110d0d72a4 */ /* 0x000fe4000f8e0205 */
[----:B------:R-:W-:Y:S02]  /*0620*/  UIMAD UR14, UR14, UR17, UR5 ;  /* 0x000000110e0e72a4 */ /* 0x000fe4000f8e0205 */
[----:B------:R-:W-:-:S02]  /*0630*/  UIMAD UR16, UR18, UR17, UR5 ;  /* 0x00000011121072a4 */ /* 0x000fc4000f8e0205 */
[----:B--2---:R-:W-:-:S12]  /*0640*/  UIMAD UR17, UR19, UR17, UR5 ;  /* 0x00000011131172a4 */ /* 0x004fd8000f8e0205 */
.L_x_2:
[----:B------:R-:W0:Y:S01]  /*0650*/  LDC.64 R18, c[0x0][0x388] ;  /* 0x0000e200ff127b82 */ /* 0x000e220000000a00 */
[----:B------:R-:W-:-:S06]  /*0660*/  UIMAD.WIDE.U32 UR18, UR32, 0x4, UR30 ;  /* 0x00000004201278a5 */ /* 0x000fcc000f8e001e */
[----:B------:R-:W-:Y:S01]  /*0670*/  MOV R20, UR18 ;  /* 0x0000001200147c02 */ /* 0x000fe20008000f00 */
[----:B------:R-:W-:-:S05]  /*0680*/  IMAD.U32 R21, RZ, RZ, UR19 ;  /* 0x00000013ff157e24 */ /* 0x000fca000f8e00ff */
[----:B------:R0:W2:Y:S02]  /*0690*/  LDG.E R32, desc[UR20][R20.64] ;  /* 0x0000001414207981 */ /* 0x0000a4000c1e1900 */
[----:B0-----:R-:W-:-:S05]  /*06a0*/  IMAD.WIDE.U32 R20, R30, 0x4, R18 ;  /* 0x000000041e147825 */ /* 0x001fca00078e0012 */
[----:B------:R-:W2:Y:S01]  /*06b0*/  LDG.E R23, desc[UR20][R20.64] ;  /* 0x0000001414177981 */ /* 0x000ea2000c1e1900 */
[----:B------:R-:W-:Y:S01]  /*06c0*/  UIMAD.WIDE.U32 UR18, UR6, 0x4, UR30 ;  /* 0x00000004061278a5 */ /* 0x000fe2000f8e001e */
[----:B--2---:R-:W-:-:S05]  /*06d0*/  FFMA R32, R23, R32, R22 ;  /* 0x0000002017207223 */ /* 0x004fca0000000016 */
[----:B------:R-:W-:Y:S02]  /*06e0*/  MOV R22, UR18 ;  /* 0x0000001200167c02 */ /* 0x000fe40008000f00 */
[----:B------:R-:W-:-:S05]  /*06f0*/  MOV R23, UR19 ;  /* 0x0000001300177c02 */ /* 0x000fca0008000f00 */
[----:B------:R0:W2:Y:S02]  /*0700*/  LDG.E R36, desc[UR20][R22.64] ;  /* 0x0000001416247981 */ /* 0x0000a4000c1e1900 */
[----:B0-----:R-:W-:-:S05]  /*0710*/  IMAD.WIDE.U32 R22, R3, 0x4, R18 ;  /* 0x0000000403167825 */ /* 0x001fca00078e0012 */
[----:B------:R-:W2:Y:S01]  /*0720*/  LDG.E R34, desc[UR20][R22.64] ;  /* 0x0000001416227981 */ /* 0x000ea2000c1e1900 */
[----:B------:R-:W-:-:S06]  /*0730*/  UIMAD.WIDE.U32 UR18, UR12, 0x4, UR30 ;  /* 0x000000040c1278a5 */ /* 0x000fcc000f8e001e */
[----:B------:R-:W-:Y:S02]  /*0740*/  MOV R20, UR18 ;  /* 0x0000001200147c02 */ /* 0x000fe40008000f00 */
[----:B------:R-:W-:Y:S01]  /*0750*/  MOV R21, UR19 ;  /* 0x0000001300157c02 */ /* 0x000fe20008000f00 */
[----:B--2---:R-:W-:-:S04]  /*0760*/  FFMA R32, R34, R36, R32 ;  /* 0x0000002422207223 */ /* 0x004fc80000000020 */
        /* <DEDUP_REMOVED lines=11> */
[----:B------:R-:W-:Y:S01]  /*0820*/  IMAD.U32 R20, RZ, RZ, UR18 ;  /* 0x00000012ff147e24 */ /* 0x000fe2000f8e00ff */
        /* <DEDUP_REMOVED lines=11> */
[----:B------:R0:W2:Y:S01]  /*08e0*/  LDG.E R34, desc[UR20][R22.64] ;  /* 0x0000001416227981 */ /* 0x0000a2000c1e1900 */
[----:B------:R-:W-:-:S06]  /*08f0*/  UIMAD.WIDE.U32 UR18, UR16, 0x4, UR30 ;  /* 0x00000004101278a5 */ /* 0x000fcc000f8e001e */
[----:B------:R-:W-:Y:S02]  /*0900*/  MOV R20, UR18 ;  /* 0x0000001200147c02 */ /* 0x000fe40008000f00 */
[----:B------:R-:W-:Y:S01]  /*0910*/  MOV R21, UR19 ;  /* 0x0000001300157c02 */ /* 0x000fe20008000f00 */
[----:B0-----:R-:W-:Y:S01]  /*0920*/  IMAD.WIDE.U32 R22, R37, 0x4, R18 ;  /* 0x0000000425167825 */ /* 0x001fe200078e0012 */
[----:B------:R-:W-:-:S03]  /*0930*/  UIMAD.WIDE.U32 UR18, UR17, 0x4, UR30 ;  /* 0x00000004111278a5 */ /* 0x000fc6000f8e001e */
[----:B------:R-:W-:Y:S01]  /*0940*/  IMAD.WIDE.U32 R18, R28, 0x4, R18 ;  /* 0x000000041c127825 */ /* 0x000fe200078e0012 */
[----:B------:R-:W3:Y:S03]  /*0950*/  LDG.E R21, desc[UR20][R20.64] ;  /* 0x0000001414157981 */ /* 0x000ee6000c1e1900 */
[----:B--2---:R-:W-:Y:S02]  /*0960*/  FFMA R32, R34, R36, R32 ;  /* 0x0000002422207223 */ /* 0x004fe40000000020 */
[----:B------:R0:W2:Y:S04]  /*0970*/  LDG.E R36, desc[UR20][R18.64] ;  /* 0x0000001412247981 */ /* 0x0000a8000c1e1900 */
[----:B------:R1:W3:Y:S01]  /*0980*/  LDG.E R34, desc[UR20][R22.64] ;  /* 0x0000001416227981 */ /* 0x0002e2000c1e1900 */
[----:B0-----:R-:W-:-:S02]  /*0990*/  MOV R19, UR19 ;  /* 0x0000001300137c02 */ /* 0x001fc40008000f00 */
[----:B------:R-:W-:-:S05]  /*09a0*/  MOV R18, UR18 ;  /* 0x0000001200127c02 */ /* 0x000fca0008000f00 */
[----:B------:R0:W2:Y:S01]  /*09b0*/  LDG.E R19, desc[UR20][R18.64] ;  /* 0x0000001412137981 */ /* 0x0000a2000c1e1900 */
[----:B------:R-:W-:-:S04]  /*09c0*/  UIADD3 UR33, UPT, UPT, UR33, 0x8, URZ ;  /* 0x0000000821217890 */ /* 0x000fc8000fffe0ff */
[----:B------:R-:W-:Y:S01]  /*09d0*/  UISETP.NE.AND UP0, UPT, UR33, URZ, UPT ;  /* 0x000000ff2100728c */ /* 0x000fe2000bf05270 */
[----:B------:R-:W-:Y:S02]  /*09e0*/  MOV R20, UR23 ;  /* 0x0000001700147c02 */ /* 0x000fe40008000f00 */
[----:B-1----:R-:W-:Y:S02]  /*09f0*/  MOV R23, UR23 ;  /* 0x0000001700177c02 */ /* 0x002fe40008000f00 */
[----:B0-----:R-:W-:Y:S02]  /*0a00*/  MOV R18, UR23 ;  /* 0x0000001700127c02 */ /* 0x001fe40008000f00 */
[C---:B------:R-:W-:Y:S02]  /*0a10*/  LEA R29, R20.reuse, R29, 0x3 ;  /* 0x0000001d141d7211 */ /* 0x040fe400078e18ff */
[----:B------:R-:W-:Y:S01]  /*0a20*/  LEA R33, R20, R33, 0x3 ;  /* 0x0000002114217211 */ /* 0x000fe200078e18ff */
[C---:B------:R-:W-:Y:S01]  /*0a30*/  IMAD R37, R18.reuse, 0x8, R37 ;  /* 0x0000000812257824 */ /* 0x040fe200078e0225 */
[----:B------:R-:W-:-:S02]  /*0a40*/  LEA R35, R18, R35, 0x3 ;  /* 0x0000002312237211 */ /* 0x000fc400078e18ff */
[----:B------:R-:W-:Y:S01]  /*0a50*/  LEA R30, R23, R30, 0x3 ;  /* 0x0000001e171e7211 */ /* 0x000fe200078e18ff */
[----:B------:R-:W-:Y:S02]  /*0a60*/  ULEA UR6, UR22, UR6, 0x3 ;  /* 0x0000000616067291 */ /* 0x000fe4000f8e18ff */
[----:B------:R-:W-:Y:S02]  /*0a70*/  ULEA UR12, UR22, UR12, 0x3 ;  /* 0x0000000c160c7291 */ /* 0x000fe4000f8e18ff */
[----:B------:R-:W-:Y:S02]  /*0a80*/  ULEA UR13, UR22, UR13, 0x3 ;  /* 0x0000000d160d7291 */ /* 0x000fe4000f8e18ff */
[----:B------:R-:W-:Y:S02]  /*0a90*/  ULEA UR14, UR22, UR14, 0x3 ;  /* 0x0000000e160e7291 */ /* 0x000fe4000f8e18ff */
[----:B------:R-:W-:Y:S02]  /*0aa0*/  ULEA UR15, UR22, UR15, 0x3 ;  /* 0x0000000f160f7291 */ /* 0x000fe4000f8e18ff */
[----:B------:R-:W-:-:S02]  /*0ab0*/  ULEA UR16, UR22, UR16, 0x3 ;  /* 0x0000001016107291 */ /* 0x000fc4000f8e18ff */
[----:B------:R-:W-:Y:S02]  /*0ac0*/  ULEA UR17, UR22, UR17, 0x3 ;  /* 0x0000001116117291 */ /* 0x000fe4000f8e18ff */
[----:B------:R-:W-:Y:S01]  /*0ad0*/  ULEA UR32, UR22, UR32, 0x3 ;  /* 0x0000002016207291 */ /* 0x000fe2000f8e18ff */
[----:B---3--:R-:W-:Y:S01]  /*0ae0*/  FFMA R32, R34, R21, R32 ;  /* 0x0000001522207223 */ /* 0x008fe20000000020 */
[----:B------:R-:W-:Y:S01]  /*0af0*/  IMAD.U32 R34, RZ, RZ, UR23 ;  /* 0x00000017ff227e24 */ /* 0x000fe2000f8e00ff */
[----:B------:R-:W-:-:S04]  /*0b00*/  MOV R21, UR23 ;  /* 0x0000001700157c02 */ /* 0x000fc80008000f00 */
[C---:B------:R-:W-:Y:S02]  /*0b10*/  LEA R3, R34.reuse, R3, 0x3 ;  /* 0x0000000322037211 */ /* 0x040fe400078e18ff */
[----:B------:R-:W-:Y:S02]  /*0b20*/  LEA R31, R34, R31, 0x3 ;  /* 0x0000001f221f7211 */ /* 0x000fe400078e18ff */
[----:B------:R-:W-:Y:S01]  /*0b30*/  LEA R28, R21, R28, 0x3 ;  /* 0x0000001c151c7211 */ /* 0x000fe200078e18ff */
[----:B--2---:R-:W-:Y:S01]  /*0b40*/  FFMA R22, R36, R19, R32 ;  /* 0x0000001324167223 */ /* 0x004fe20000000020 */
[----:B------:R-:W-:Y:S06]  /*0b50*/  BRA.U UP0, `(.L_x_2) ;  /* 0xfffffff900bc7547 */ /* 0x000fec000b83ffff */
[----:B------:R-:W-:-:S05]  /*0b60*/  UMOV UR6, UR7 ;  /* 0x0000000700067c82 */ /* 0x000fca0008000000 */
.L_x_1:
[----:B------:R-:W0:Y:S02]  /*0b70*/  LDCU UR12, c[0x0][0x3b4] ;  /* 0x00007680ff0c77ac */ /* 0x000e240008000800 */
[----:B0-----:R-:W-:-:S04]  /*0b80*/  ULOP3.LUT UR13, UR12, 0x7, URZ, 0xc0, !UPT ;  /* 0x000000070c0d7892 */ /* 0x001fc8000f8ec0ff */
[----:B------:R-:W-:-:S09]  /*0b90*/  UISETP.NE.AND UP0, UPT, UR13, URZ, UPT ;  /* 0x000000ff0d00728c */ /* 0x000fd2000bf05270 */
[----:B------:R-:W-:Y:S05]  /*0ba0*/  BRA.U !UP0, `(.L_x_3) ;  /* 0x0000000508d47547 */ /* 0x000fea000b800000 */
[----:B------:R-:W-:Y:S02]  /*0bb0*/  ULOP3.LUT UR30, UR12, 0x3, URZ, 0xc0, !UPT ;  /* 0x000000030c1e7892 */ /* 0x000fe4000f8ec0ff */
[----:B------:R-:W-:Y:S02]  /*0bc0*/  UIADD3 UR12, UPT, UPT, UR13, -0x1, URZ ;  /* 0xffffffff0d0c7890 */ /* 0x000fe4000fffe0ff */
[----:B------:R-:W-:Y:S02]  /*0bd0*/  UISETP.NE.AND UP1, UPT, UR30, URZ, UPT ;  /* 0x000000ff1e00728c */ /* 0x000fe4000bf25270 */
[----:B------:R-:W-:-:S09]  /*0be0*/  UISETP.GE.U32.AND UP0, UPT, UR12, 0x3, UPT ;  /* 0x000000030c00788c */ /* 0x000fd2000bf06070 */
[----:B------:R-:W-:Y:S05]  /*0bf0*/  BRA.U !UP0, `(.L_x_4) ;  /* 0x0000000108d87547 */ /* 0x000fea000b800000 */
[----:B------:R-:W0:Y:S01]  /*0c00*/  LDCU UR19, c[0x0][0x3a8] ;  /* 0x00007500ff1377ac */ /* 0x000e220008000800 */
[----:B------:R-:W1:Y:S01]  /*0c10*/  LDC.64 R20, c[0x0][0x388] ;  /* 0x0000e200ff147b82 */ /* 0x000e620000000a00 */
[----:B------:R-:W-:Y:S01]  /*0c20*/  IADD3 R23, PT, PT, R4, UR4, RZ ;  /* 0x0000000404177c10 */ /* 0x000fe2000fffe0ff */
[----:B------:R-:W2:Y:S01]  /*0c30*/  LDCU UR31, c[0x0][0x3a4] ;  /* 0x00007480ff1f77ac */ /* 0x000ea20008000800 */
[----:B------:R-:W-:Y:S01]  /*0c40*/  IADD3 R30, PT, PT, R5, UR5, RZ ;  /* 0x00000005051e7c10 */ /* 0x000fe2000fffe0ff */
[----:B------:R-:W3:Y:S01]  /*0c50*/  LDCU.64 UR16, c[0x0][0x390] ;  /* 0x00007200ff1077ac */ /* 0x000ee20008000a00 */
[----:B------:R-:W-:Y:S02]  /*0c60*/  UIADD3 UR12, UPT, UPT, UR8, UR6, URZ ;  /* 0x00000006080c7290 */ /* 0x000fe4000fffe0ff */
[----:B------:R-:W-:Y:S02]  /*0c70*/  UIADD3 UR15, UPT, UPT, UR9, UR6, URZ ;  /* 0x00000006090f7290 */ /* 0x000fe4000fffe0ff */
[----:B0-----:R-:W-:Y:S01]  /*0c80*/  UIMAD UR14, UR12, UR19, UR4 ;  /* 0x000000130c0e72a4 */ /* 0x001fe2000f8e0204 */
[----:B--2---:R-:W-:-:S03]  /*0c90*/  MOV R28, UR31 ;  /* 0x0000001f001c7c02 */ /* 0x004fc60008000f00 */
[----:B------:R-:W-:Y:S02]  /*0ca0*/  UIMAD UR12, UR14, UR19, UR5 ;  /* 0x000000130e0c72a4 */ /* 0x000fe4000f8e0205 */
[----:B------:R-:W-:Y:S01]  /*0cb0*/  UIADD3 UR14, UPT, UPT, UR14, UR19, URZ ;  /* 0x000000130e0e7290 */ /* 0x000fe2000fffe0ff */
[----:B------:R-:W-:Y:S01]  /*0cc0*/  IMAD R23, R28, UR15, R23 ;  /* 0x0000000f1c177c24 */ /* 0x000fe2000f8e0217 */
[----:B---3--:R-:W-:-:S04]  /*0cd0*/  UIMAD.WIDE.U32 UR12, UR12, 0x4, UR16 ;  /* 0x000000040c0c78a5 */ /* 0x008fc8000f8e0010 */
[C---:B------:R-:W-:Y:S01]  /*0ce0*/  IADD3 R28, PT, PT, R23.reuse, UR31, RZ ;  /* 0x0000001f171c7c10 */ /* 0x040fe2000fffe0ff */
[--C-:B------:R-:W-:Y:S01]  /*0cf0*/  IMAD R33, R23, UR31, R30.reuse ;  /* 0x0000001f17217c24 */ /* 0x100fe2000f8e021e */
[----:B------:R-:W-:Y:S01]  /*0d00*/  MOV R18, UR12 ;  /* 0x0000000c00127c02 */ /* 0x000fe20008000f00 */
[----:B------:R-:W-:Y:S01]  /*0d10*/  UIMAD UR12, UR14, UR19, UR5 ;  /* 0x000000130e0c72a4 */ /* 0x000fe2000f8e0205 */
[C---:B------:R-:W-:Y:S01]  /*0d20*/  IADD3 R23, PT, PT, R28.reuse, UR31, RZ ;  /* 0x0000001f1c177c10 */ /* 0x040fe2000fffe0ff */
[----:B------:R-:W-:Y:S01]  /*0d30*/  UIADD3 UR14, UPT, UPT, UR14, UR19, URZ ;  /* 0x000000130e0e7290 */ /* 0x000fe2000fffe0ff */
[----:B------:R-:W-:Y:S01]  /*0d40*/  IMAD.U32 R19, RZ, RZ, UR13 ;  /* 0x0000000dff137e24 */ /* 0x000fe2000f8e00ff */
[----:B------:R-:W-:Y:S01]  /*0d50*/  UIMAD.WIDE.U32 UR12, UR12, 0x4, UR16 ;  /* 0x000000040c0c78a5 */ /* 0x000fe2000f8e0010 */
[----:B------:R-:W-:Y:S01]  /*0d60*/  IADD3 R37, PT, PT, R23, UR31, RZ ;  /* 0x0000001f17257c10 */ /* 0x000fe2000fffe0ff */
[----:B------:R-:W-:Y:S02]  /*0d70*/  UIMAD UR15, UR14, UR19, UR5 ;  /* 0x000000130e0f72a4 */ /* 0x000fe4000f8e0205 */
[----:B------:R-:W-:Y:S01]  /*0d80*/  UIADD3 UR18, UPT, UPT, UR14, UR19, URZ ;  /* 0x000000130e127290 */ /* 0x000fe2000fffe0ff */
[----:B------:R-:W-:-:S02]  /*0d90*/  IMAD R31, R28, UR31, R30 ;  /* 0x0000001f1c1f7c24 */ /* 0x000fc4000f8e021e */
[----:B-1----:R-:W-:Y:S01]  /*0da0*/  IMAD.WIDE.U32 R32, R33, 0x4, R20 ;  /* 0x0000000421207825 */ /* 0x002fe200078e0014 */
[----:B------:R-:W-:Y:S01]  /*0db0*/  UIMAD.WIDE.U32 UR14, UR15, 0x4, UR16 ;  /* 0x000000040f0e78a5 */ /* 0x000fe2000f8e0010 */
[----:B------:R0:W2:Y:S01]  /*0dc0*/  LDG.E R3, desc[UR20][R18.64] ;  /* 0x0000001412037981 */ /* 0x0000a2000c1e1900 */
[----:B------:R-:W-:Y:S01]  /*0dd0*/  UIMAD UR18, UR18, UR19, UR5 ;  /* 0x00000013121272a4 */ /* 0x000fe2000f8e0205 */
[--C-:B------:R-:W-:Y:S02]  /*0de0*/  IMAD R29, R23, UR31, R30.reuse ;  /* 0x0000001f171d7c24 */ /* 0x100fe4000f8e021e */
[----:B------:R-:W-:Y:S01]  /*0df0*/  IMAD R37, R37, UR31, R30 ;  /* 0x0000001f25257c24 */ /* 0x000fe2000f8e021e */
[----:B------:R-:W2:Y:S01]  /*0e00*/  LDG.E R33, desc[UR20][R32.64] ;  /* 0x0000001420217981 */ /* 0x000ea2000c1e1900 */
[--C-:B------:R-:W-:Y:S01]  /*0e10*/  IMAD.WIDE.U32 R30, R31, 0x4, R20.reuse ;  /* 0x000000041f1e7825 */ /* 0x100fe200078e0014 */
[----:B0-----:R-:W-:Y:S02]  /*0e20*/  MOV R18, UR12 ;  /* 0x0000000c00127c02 */ /* 0x001fe40008000f00 */
[----:B------:R-:W-:Y:S01]  /*0e30*/  MOV R19, UR13 ;  /* 0x0000000d00137c02 */ /* 0x000fe20008000f00 */
[----:B------:R-:W-:Y:S01]  /*0e40*/  UIMAD.WIDE.U32 UR12, UR18, 0x4, UR16 ;  /* 0x00000004120c78a5 */ /* 0x000fe2000f8e0010 */
[----:B------:R-:W-:Y:S01]  /*0e50*/  IMAD.WIDE.U32 R28, R29, 0x4, R20 ;  /* 0x000000041d1c7825 */ /* 0x000fe200078e0014 */
[----:B------:R-:W-:Y:S01]  /*0e60*/  MOV R34, UR14 ;  /* 0x0000000e00227c02 */ /* 0x000fe20008000f00 */
[----:B------:R-:W3:Y:S02]  /*0e70*/  LDG.E R31, desc[UR20][R30.64] ;  /* 0x000000141e1f7981 */ /* 0x000ee4000c1e1900 */
[----:B------:R-:W-:-:S02]  /*0e80*/  IMAD.U32 R35, RZ, RZ, UR15 ;  /* 0x0000000fff237e24 */ /* 0x000fc4000f8e00ff */
[----:B------:R-:W3:Y:S01]  /*0e90*/  LDG.E R18, desc[UR20][R18.64] ;  /* 0x0000001412127981 */ /* 0x000ee2000c1e1900 */
[----:B------:R-:W-:Y:S01]  /*0ea0*/  IMAD.WIDE.U32 R36, R37, 0x4, R20 ;  /* 0x0000000425247825 */ /* 0x000fe200078e0014 */
[----:B------:R-:W-:Y:S02]  /*0eb0*/  MOV R20, UR12 ;  /* 0x0000000c00147c02 */ /* 0x000fe40008000f00 */
[----:B------:R-:W-:Y:S01]  /*0ec0*/  MOV R21, UR13 ;  /* 0x0000000d00157c02 */ /* 0x000fe20008000f00 */
[----:B------:R-:W4:Y:S04]  /*0ed0*/  LDG.E R28, desc[UR20][R28.64] ;  /* 0x000000141c1c7981 */ /* 0x000f28000c1e1900 */
[----:B------:R-:W4:Y:S04]  /*0ee0*/  LDG.E R34, desc[UR20][R34.64] ;  /* 0x0000001422227981 */ /* 0x000f28000c1e1900 */
[----:B------:R-:W5:Y:S04]  /*0ef0*/  LDG.E R20, desc[UR20][R20.64] ;  /* 0x0000001414147981 */ /* 0x000f68000c1e1900 */
[----:B------:R-:W5:Y:S01]  /*0f00*/  LDG.E R36, desc[UR20][R36.64] ;  /* 0x0000001424247981 */ /* 0x000f62000c1e1900 */
[----:B------:R-:W-:Y:S01]  /*0f10*/  UIADD3 UR6, UPT, UPT, UR6, 0x4, URZ ;  /* 0x0000000406067890 */ /* 0x000fe2000fffe0ff */
[----:B--2---:R-:W-:-:S04]  /*0f20*/  FFMA R22, R33, R3, R22 ;  /* 0x0000000321167223 */ /* 0x004fc80000000016 */
[----:B---3--:R-:W-:-:S04]  /*0f30*/  FFMA R3, R31, R18, R22 ;  /* 0x000000121f037223 */ /* 0x008fc80000000016 */
[----:B----4-:R-:W-:-:S04]  /*0f40*/  FFMA R3, R28, R34, R3 ;  /* 0x000000221c037223 */ /* 0x010fc80000000003 */
[----:B-----5:R-:W-:-:S07]  /*0f50*/  FFMA R22, R36, R20, R3 ;  /* 0x0000001424167223 */ /* 0x020fce0000000003 */
.L_x_4:
[----:B------:R-:W-:Y:S05]  /*0f60*/  BRA.U !UP1, `(.L_x_3) ;  /* 0x0000000109e47547 */ /* 0x000fea000b800000 */
[----:B------:R-:W0:Y:S01]  /*0f70*/  LDCU UR12, c[0x0][0x3b4] ;  /* 0x00007680ff0c77ac */ /* 0x000e220008000800 */
[----:B------:R-:W-:Y:S02]  /*0f80*/  UISETP.NE.AND UP0, UPT, UR30, 0x1, UPT ;  /* 0x000000011e00788c */ /* 0x000fe4000bf05270 */
[----:B0-----:R-:W-:-:S07]  /*0f90*/  ULOP3.LUT UP1, URZ, UR12, 0x1, URZ, 0xc0, !UPT ;  /* 0x000000010cff7892 */ /* 0x001fce000f82c0ff */
        /* <DEDUP_REMOVED lines=8> */
[----:B------:R-:W-:Y:S01]  /*1020*/  UIADD3 UR18, UPT, UPT, UR9, UR6, URZ ;  /* 0x0000000609127290 */ /* 0x000fe2000fffe0ff */
[----:B0-----:R-:W-:Y:S01]  /*1030*/  MOV R18, UR19 ;  /* 0x0000001300127c02 */ /* 0x001fe20008000f00 */
[----:B--2---:R-:W-:-:S04]  /*1040*/  UIMAD UR14, UR14, UR16, UR4 ;  /* 0x000000100e0e72a4 */ /* 0x004fc8000f8e0204 */
[----:B------:R-:W-:Y:S01]  /*1050*/  IMAD R3, R18, UR18, R3 ;  /* 0x0000001212037c24 */ /* 0x000fe2000f8e0203 */
[----:B------:R-:W-:-:S03]  /*1060*/  UIMAD UR15, UR14, UR16, UR5 ;  /* 0x000000100e0f72a4 */ /* 0x000fc6000f8e0205 */
[C-C-:B------:R-:W-:Y:S01]  /*1070*/  IMAD R21, R3.reuse, UR19, R23.reuse ;  /* 0x0000001303157c24 */ /* 0x140fe2000f8e0217 */
[----:B------:R-:W-:Y:S01]  /*1080*/  UIADD3 UR17, UPT, UPT, UR14, UR16, URZ ;  /* 0x000000100e117290 */ /* 0x000fe2000fffe0ff */
[----:B------:R-:W-:Y:S01]  /*1090*/  IADD3 R20, PT, PT, R3, UR19, RZ ;  /* 0x0000001303147c10 */ /* 0x000fe2000fffe0ff */
[----:B---3--:R-:W-:Y:S02]  /*10a0*/  UIMAD.WIDE.U32 UR14, UR15, 0x4, UR12 ;  /* 0x000000040f0e78a5 */ /* 0x008fe4000f8e000c */
[----:B------:R-:W-:Y:S02]  /*10b0*/  UIMAD UR17, UR17, UR16, UR5 ;  /* 0x00000010111172a4 */ /* 0x000fe4000f8e0205 */
[----:B------:R-:W-:Y:S02]  /*10c0*/  IMAD R3, R20, UR19, R23 ;  /* 0x0000001314037c24 */ /* 0x000fe4000f8e0217 */
[----:B------:R-:W-:Y:S01]  /*10d0*/  UIMAD.WIDE.U32 UR12, UR17, 0x4, UR12 ;  /* 0x00000004110c78a5 */ /* 0x000fe2000f8e000c */
[----:B------:R-:W-:Y:S01]  /*10e0*/  MOV R18, UR14 ;  /* 0x0000000e00127c02 */ /* 0x000fe20008000f00 */
[----:B-1----:R-:W-:-:S04]  /*10f0*/  IMAD.WIDE.U32 R20, R21, 0x4, R28 ;  /* 0x0000000415147825 */ /* 0x002fc800078e001c */
[----:B------:R-:W-:Y:S01]  /*1100*/  IMAD.U32 R19, RZ, RZ, UR15 ;  /* 0x0000000fff137e24 */ /* 0x000fe2000f8e00ff */
[----:B------:R-:W-:Y:S01]  /*1110*/  MOV R30, UR12 ;  /* 0x0000000c001e7c02 */ /* 0x000fe20008000f00 */
[----:B------:R-:W-:Y:S01]  /*1120*/  IMAD.WIDE.U32 R28, R3, 0x4, R28 ;  /* 0x00000004031c7825 */ /* 0x000fe200078e001c */
[----:B------:R-:W-:Y:S01]  /*1130*/  MOV R31, UR13 ;  /* 0x0000000d001f7c02 */ /* 0x000fe20008000f00 */
[----:B------:R-:W2:Y:S04]  /*1140*/  LDG.E R21, desc[UR20][R20.64] ;  /* 0x0000001414157981 */ /* 0x000ea8000c1e1900 */
[----:B------:R-:W2:Y:S04]  /*1150*/  LDG.E R18, desc[UR20][R18.64] ;  /* 0x0000001412127981 */ /* 0x000ea8000c1e1900 */
[----:B------:R-:W3:Y:S04]  /*1160*/  LDG.E R30, desc[UR20][R30.64] ;  /* 0x000000141e1e7981 */ /* 0x000ee8000c1e1900 */
[----:B------:R-:W3:Y:S01]  /*1170*/  LDG.E R29, desc[UR20][R28.64] ;  /* 0x000000141c1d7981 */ /* 0x000ee2000c1e1900 */
[----:B------:R-:W-:Y:S01]  /*1180*/  UIADD3 UR6, UPT, UPT, UR6, 0x2, URZ ;  /* 0x0000000206067890 */ /* 0x000fe2000fffe0ff */
[----:B--2---:R-:W-:-:S04]  /*1190*/  FFMA R22, R21, R18, R22 ;  /* 0x0000001215167223 */ /* 0x004fc80000000016 */
[----:B---3--:R-:W-:-:S07]  /*11a0*/  FFMA R22, R29, R30, R22 ;  /* 0x0000001e1d167223 */ /* 0x008fce0000000016 */
.L_x_5:
        /* <DEDUP_REMOVED lines=12> */
[----:B------:R-:W-:Y:S02]  /*1270*/  IMAD R3, R28, UR6, R3 ;  /* 0x000000061c037c24 */ /* 0x000fe4000f8e0203 */
[----:B---3--:R-:W-:Y:S02]  /*1280*/  UIMAD.WIDE.U32 UR12, UR14, 0x4, UR12 ;  /* 0x000000040e0c78a5 */ /* 0x008fe4000f8e000c */
[----:B------:R-:W-:-:S04]  /*1290*/  IMAD R3, R3, UR16, R18 ;  /* 0x0000001003037c24 */ /* 0x000fc8000f8e0212 */
[----:B------:R-:W-:Y:S01]  /*12a0*/  MOV R18, UR12 ;  /* 0x0000000c00127c02 */ /* 0x000fe20008000f00 */
[----:B-1----:R-:W-:Y:S01]  /*12b0*/  IMAD.WIDE.U32 R20, R3, 0x4, R20 ;  /* 0x0000000403147825 */ /* 0x002fe200078e0014 */
[----:B------:R-:W-:-:S05]  /*12c0*/  MOV R19, UR13 ;  /* 0x0000000d00137c02 */ /* 0x000fca0008000f00 */
[----:B------:R-:W2:Y:S04]  /*12d0*/  LDG.E R18, desc[UR20][R18.64] ;  /* 0x0000001412127981 */ /* 0x000ea8000c1e1900 */
[----:B------:R-:W2:Y:S02]  /*12e0*/  LDG.E R21, desc[UR20][R20.64] ;  /* 0x0000001414157981 */ /* 0x000ea4000c1e1900 */
[----:B--2---:R-:W-:-:S07]  /*12f0*/  FFMA R22, R21, R18, R22 ;  /* 0x0000001215167223 */ /* 0x004fce0000000016 */
.L_x_3:
[----:B------:R-:W0:Y:S01]  /*1300*/  LDCU UR6, c[0x0][0x3a8] ;  /* 0x00007500ff0677ac */ /* 0x000e220008000800 */
[----:B------:R-:W-:-:S04]  /*1310*/  UIADD3 UR5, UPT, UPT, UR5, 0x1, URZ ;  /* 0x0000000105057890 */ /* 0x000fc8000fffe0ff */
[----:B0-----:R-:W-:-:S09]  /*1320*/  UISETP.NE.AND UP0, UPT, UR5, UR6, UPT ;  /* 0x000000060500728c */ /* 0x001fd2000bf05270 */
[----:B------:R-:W-:Y:S05]  /*1330*/  BRA.U UP0, `(.L_x_6) ;  /* 0xfffffff100487547 */ /* 0x000fea000b83ffff */
[----:B------:R-:W-:-:S04]  /*1340*/  UIADD3 UR4, UPT, UPT, UR4, 0x1, URZ ;  /* 0x0000000104047890 */ /* 0x000fc8000fffe0ff */
[----:B------:R-:W-:-:S09]  /*1350*/  UISETP.NE.AND UP0, UPT, UR4, UR6, UPT ;  /* 0x000000060400728c */ /* 0x000fd2000bf05270 */
[----:B------:R-:W-:Y:S05]  /*1360*/  BRA.U UP0, `(.L_x_7) ;  /* 0xffffffed00d87547 */ /* 0x000fea000b83ffff */
.L_x_0:
[----:B------:R-:W-:-:S13]  /*1370*/  FSETP.GE.AND P0, PT, R22, RZ, PT ;  /* 0x000000ff1600720b */ /* 0x000fda0003f06000 */
[----:B------:R-:W-:Y:S05]  /*1380*/  @!P0 EXIT ;  /* 0x000000000000894d */ /* 0x000fea0003800000 */
[----:B------:R-:W0:Y:S01]  /*1390*/  S2R R6, SR_CTAID.Y ;  /* 0x0000000000067919 */ /* 0x000e220000002600 */
[----:B------:R-:W0:Y:S01]  /*13a0*/  S2UR UR6, SR_CTAID.X ;  /* 0x00000000000679c3 */ /* 0x000e220000002500 */
[----:B------:R-:W1:Y:S01]  /*13b0*/  LDCU UR4, c[0x0][0x360] ;  /* 0x00006c00ff0477ac */ /* 0x000e620008000800 */
[----:B------:R-:W2:Y:S06]  /*13c0*/  LDCU UR5, c[0x0][0x364] ;  /* 0x00006c80ff0577ac */ /* 0x000eac0008000800 */
[----:B------:R-:W0:Y:S08]  /*13d0*/  LDC R3, c[0x0][0x3ac] ;  /* 0x0000eb00ff037b82 */ /* 0x000e300000000800 */
[----:B------:R-:W3:Y:S01]  /*13e0*/  LDC.64 R4, c[0x0][0x380] ;  /* 0x0000e000ff047b82 */ /* 0x000ee20000000a00 */
[----:B0-----:R-:W-:-:S04]  /*13f0*/  IMAD R3, R3, UR6, R6 ;  /* 0x0000000603037c24 */ /* 0x001fc8000f8e0206 */
[----:B--2---:R-:W-:-:S04]  /*1400*/  IMAD R3, R3, UR5, R0 ;  /* 0x0000000503037c24 */ /* 0x004fc8000f8e0200 */
[----:B-1----:R-:W-:-:S04]  /*1410*/  IMAD R3, R3, UR4, R2 ;  /* 0x0000000403037c24 */ /* 0x002fc8000f8e0202 */
[----:B---3--:R-:W-:-:S05]  /*1420*/  IMAD.WIDE.U32 R2, R3, 0x4, R4 ;  /* 0x0000000403027825 */ /* 0x008fca00078e0004 */
[----:B------:R-:W-:Y:S01]  /*1430*/  STG.E desc[UR20][R2.64], R22 ;  /* 0x0000001602007986 */ /* 0x000fe2000c101914 */
[----:B------:R-:W-:Y:S05]  /*1440*/  EXIT ;  /* 0x000000000000794d */ /* 0x000fea0003800000 */
.L_x_8:
[----:B------:R-:W-:-:S00]  /*1450*/  BRA `(.L_x_8) ;  /* 0xfffffffc00fc7947 */ /* 0x000fc0000383ffff */
[----:B------:R-:W-:-:S00]  /*1460*/  NOP ;  /* 0x0000000000007918 */ /* 0x000fc00000000000 */
        /* <DEDUP_REMOVED lines=9> */
.L_x_9:


//--------------------- .nv.shared.reserved.0     --------------------------
	.section	.nv.shared.reserved.0,"aw",@nobits
	.weak		__nv_reservedSMEM_offset_0_alias
	.size		__nv_reservedSMEM_offset_0_alias, 0, 64
	.other		__nv_reservedSMEM_offset_0_alias,@"STO_CUDA_RESERVED_SHARED STV_DEFAULT"
__nv_reservedSMEM_offset_0_alias:
	.zero		0
	.zero		64


//--------------------- .nv.constant0._Z11ew_gpu_mmulPfS_S_iiiiiiii --------------------------
	.section	.nv.constant0._Z11ew_gpu_mmulPfS_S_iiiiiiii,"a",@progbits
	.sectionflags	@""
	.align	4
.nv.constant0._Z11ew_gpu_mmulPfS_S_iiiiiiii:
	.zero		952


//--------------------- SYMBOLS --------------------------

	.type		.nv.reservedSmem.offset0,@object
	.size		.nv.reservedSmem.offset0,0x4
